//
// Generated by NVIDIA NVVM Compiler
//
// Compiler Build ID: CL-36424714
// Cuda compilation tools, release 13.0, V13.0.88
// Based on NVVM 20.0.0
//

.version 9.0
.target sm_100
.address_size 64

	// .globl	_Z13pinned_kernelPdS_i
// _ZZ13pinned_kernelPdS_iE4tile has been demoted

.visible .entry _Z13pinned_kernelPdS_i(
	.param .u64 .ptr .align 1 _Z13pinned_kernelPdS_i_param_0,
	.param .u64 .ptr .align 1 _Z13pinned_kernelPdS_i_param_1,
	.param .u32 _Z13pinned_kernelPdS_i_param_2
)
{
	.reg .pred 	%p<31>;
	.reg .b32 	%r<54>;
	.reg .b64 	%rd<22>;
	.reg .b64 	%fd<20>;
	// demoted variable
	.shared .align 8 .b8 _ZZ13pinned_kernelPdS_iE4tile[8000];
	ld.param.u64 	%rd4, [_Z13pinned_kernelPdS_i_param_0];
	ld.param.u64 	%rd3, [_Z13pinned_kernelPdS_i_param_1];
	ld.param.u32 	%r22, [_Z13pinned_kernelPdS_i_param_2];
	cvta.to.global.u64 	%rd1, %rd4;
	mov.u32 	%r1, %tid.x;
	mov.u32 	%r2, %tid.y;
	mov.u32 	%r3, %tid.z;
	mov.u32 	%r23, %ctaid.z;
	mov.u32 	%r4, %ntid.z;
	mad.lo.s32 	%r5, %r23, %r4, %r3;
	mov.u32 	%r24, %ctaid.y;
	mov.u32 	%r6, %ntid.y;
	mad.lo.s32 	%r25, %r24, %r6, %r2;
	mov.u32 	%r26, %ctaid.x;
	mov.u32 	%r8, %ntid.x;
	mad.lo.s32 	%r9, %r26, %r8, %r1;
	mul.lo.s32 	%r10, %r22, %r9;
	mul.lo.s32 	%r11, %r10, %r22;
	mul.lo.s32 	%r12, %r22, %r25;
	add.s32 	%r13, %r11, %r12;
	max.s32 	%r27, %r9, %r25;
	mov.u32 	%r28, _ZZ13pinned_kernelPdS_iE4tile;
	mad.lo.s32 	%r29, %r1, 800, %r28;
	add.s32 	%r14, %r29, 800;
	mad.lo.s32 	%r15, %r2, 80, %r14;
	add.s32 	%r16, %r15, 80;
	shl.b32 	%r30, %r3, 3;
	add.s32 	%r17, %r16, %r30;
	max.s32 	%r31, %r5, %r27;
	setp.ge.s32 	%p1, %r31, %r22;
	@%p1 bra 	$L__BB0_2;
	add.s32 	%r32, %r13, %r5;
	mul.wide.s32 	%rd5, %r32, 8;
	add.s64 	%rd6, %rd1, %rd5;
	ld.global.f64 	%fd1, [%rd6];
	st.shared.f64 	[%r17+8], %fd1;
$L__BB0_2:
	setp.ne.s32 	%p2, %r1, 0;
	setp.lt.s32 	%p3, %r9, 1;
	mad.lo.s32 	%r34, %r2, 80, %r28;
	add.s32 	%r36, %r34, %r30;
	add.s32 	%r18, %r36, 80;
	or.pred  	%p4, %p2, %p3;
	@%p4 bra 	$L__BB0_4;
	sub.s32 	%r37, %r10, %r22;
	add.s32 	%r38, %r12, %r5;
	mad.lo.s32 	%r39, %r37, %r22, %r38;
	mul.wide.s32 	%rd7, %r39, 8;
	add.s64 	%rd8, %rd1, %rd7;
	ld.global.f64 	%fd2, [%rd8];
	st.shared.f64 	[%r18+8], %fd2;
$L__BB0_4:
	add.s32 	%r40, %r8, -1;
	setp.ne.s32 	%p5, %r1, %r40;
	add.s32 	%r19, %r22, -1;
	setp.ge.s32 	%p6, %r9, %r19;
	or.pred  	%p7, %p5, %p6;
	@%p7 bra 	$L__BB0_6;
	add.s32 	%r41, %r10, %r22;
	add.s32 	%r42, %r12, %r5;
	mad.lo.s32 	%r43, %r41, %r22, %r42;
	mul.wide.s32 	%rd9, %r43, 8;
	add.s64 	%rd10, %rd1, %rd9;
	ld.global.f64 	%fd3, [%rd10];
	st.shared.f64 	[%r18+7208], %fd3;
$L__BB0_6:
	setp.ne.s32 	%p8, %r2, 0;
	setp.eq.s32 	%p9, %r25, 0;
	add.s32 	%r20, %r14, %r30;
	or.pred  	%p10, %p8, %p9;
	@%p10 bra 	$L__BB0_8;
	sub.s32 	%r45, %r12, %r22;
	add.s32 	%r46, %r45, %r5;
	add.s32 	%r47, %r46, %r11;
	mul.wide.s32 	%rd11, %r47, 8;
	add.s64 	%rd12, %rd1, %rd11;
	ld.global.f64 	%fd4, [%rd12];
	st.shared.f64 	[%r20+8], %fd4;
$L__BB0_8:
	add.s32 	%r48, %r6, -1;
	setp.ne.s32 	%p11, %r2, %r48;
	setp.ge.s32 	%p12, %r25, %r19;
	or.pred  	%p13, %p11, %p12;
	@%p13 bra 	$L__BB0_10;
	add.s32 	%r49, %r12, %r22;
	add.s32 	%r50, %r49, %r5;
	add.s32 	%r51, %r50, %r11;
	mul.wide.s32 	%rd13, %r51, 8;
	add.s64 	%rd14, %rd1, %rd13;
	ld.global.f64 	%fd5, [%rd14];
	st.shared.f64 	[%r20+728], %fd5;
$L__BB0_10:
	setp.ne.s32 	%p14, %r3, 0;
	setp.eq.s32 	%p15, %r5, 0;
	cvt.s64.s32 	%rd15, %r13;
	cvt.u64.u32 	%rd16, %r5;
	add.s64 	%rd17, %rd16, %rd15;
	shl.b64 	%rd18, %rd17, 3;
	add.s64 	%rd2, %rd1, %rd18;
	or.pred  	%p16, %p14, %p15;
	@%p16 bra 	$L__BB0_12;
	ld.global.f64 	%fd6, [%rd2+-8];
	st.shared.f64 	[%r16], %fd6;
$L__BB0_12:
	add.s32 	%r52, %r4, -1;
	setp.ne.s32 	%p17, %r3, %r52;
	setp.ge.s32 	%p18, %r5, %r19;
	or.pred  	%p19, %p17, %p18;
	@%p19 bra 	$L__BB0_14;
	ld.global.f64 	%fd7, [%rd2+8];
	st.shared.f64 	[%r15+152], %fd7;
$L__BB0_14:
	setp.ge.s32 	%p20, %r5, %r19;
	setp.eq.s32 	%p21, %r5, 0;
	setp.ge.s32 	%p22, %r25, %r19;
	setp.eq.s32 	%p23, %r25, 0;
	setp.ge.s32 	%p24, %r9, %r19;
	setp.lt.s32 	%p25, %r9, 1;
	bar.sync 	0;
	or.pred  	%p26, %p25, %p24;
	or.pred  	%p27, %p23, %p26;
	or.pred  	%p28, %p27, %p22;
	or.pred  	%p29, %p21, %p28;
	or.pred  	%p30, %p29, %p20;
	@%p30 bra 	$L__BB0_16;
	ld.shared.f64 	%fd8, [%r17+-792];
	ld.shared.f64 	%fd9, [%r17+808];
	add.f64 	%fd10, %fd8, %fd9;
	ld.shared.f64 	%fd11, [%r17+-72];
	add.f64 	%fd12, %fd10, %fd11;
	ld.shared.f64 	%fd13, [%r17+88];
	add.f64 	%fd14, %fd12, %fd13;
	ld.shared.f64 	%fd15, [%r17];
	add.f64 	%fd16, %fd14, %fd15;
	ld.shared.f64 	%fd17, [%r17+16];
	add.f64 	%fd18, %fd16, %fd17;
	mul.f64 	%fd19, %fd18, 0d3FE999999999999A;
	add.s32 	%r53, %r13, %r5;
	cvta.to.global.u64 	%rd19, %rd3;
	mul.wide.s32 	%rd20, %r53, 8;
	add.s64 	%rd21, %rd19, %rd20;
	st.global.f64 	[%rd21], %fd19;
$L__BB0_16:
	ret;

}


// ===== COMPILED SASS (sm_100) =====

	.target	sm_100

	.elftype	@"ET_EXEC"


//--------------------- .note.nv.tkinfo           --------------------------
	.section	.note.nv.tkinfo,"",@"SHT_NOTE"
	.sectionflags	@"SHF_NOTE_NV_TKINFO"
	.tkinfo
        /*0018*/ 	.word	0x00000002
        /*0030*/ 	.string	""
        /*0030*/ 	.string	"ptxas"
        /*0030*/ 	.string	"Cuda compilation tools, release 13.0, V13.0.88"
        /*0030*/ 	.string	"Build cuda_13.0.r13.0/compiler.36424714_0"
        /*0030*/ 	.string	"-arch sm_100 -m 64 "



//--------------------- .note.nv.cuinfo           --------------------------
	.section	.note.nv.cuinfo,"",@"SHT_NOTE"
	.sectionflags	@"SHF_NOTE_NV_CUINFO"
        /*0018*/ 	.short	0x0002
        /*001a*/ 	.short	0x0064
        /*001c*/ 	.short	0x0082
	.zero		2


//--------------------- .nv.info                  --------------------------
	.section	.nv.info,"",@"SHT_CUDA_INFO"
	.align	4


	//----- nvinfo : EIATTR_REGCOUNT
	.align		4
        /*0000*/ 	.byte	0x04, 0x2f
        /*0002*/ 	.short	(.L_1 - .L_0)
	.align		4
.L_0:
        /*0004*/ 	.word	index@(_Z13pinned_kernelPdS_i)
        /*0008*/ 	.word	0x00000020


	//----- nvinfo : EIATTR_FRAME_SIZE
	.align		4
.L_1:
        /*000c*/ 	.byte	0x04, 0x11
        /*000e*/ 	.short	(.L_3 - .L_2)
	.align		4
.L_2:
        /*0010*/ 	.word	index@(_Z13pinned_kernelPdS_i)
        /*0014*/ 	.word	0x00000000


	//----- nvinfo : EIATTR_MIN_STACK_SIZE
	.align		4
.L_3:
        /*0018*/ 	.byte	0x04, 0x12
        /*001a*/ 	.short	(.L_5 - .L_4)
	.align		4
.L_4:
        /*001c*/ 	.word	index@(_Z13pinned_kernelPdS_i)
        /*0020*/ 	.word	0x00000000
.L_5:


//--------------------- .nv.compat                --------------------------
	.section	.nv.compat,"",@"SHT_CUDA_COMPAT_INFO"
	.align	4
        /*0000*/ 	.byte	0x02, 0x09, 0x00, 0x00, 0x02, 0x02, 0x01, 0x00, 0x02, 0x05, 0x05, 0x00, 0x03, 0x07, 0x01, 0x01
        /*0010*/ 	.byte	0x02, 0x03, 0x00, 0x00, 0x02, 0x06, 0x01, 0x00, 0x04, 0x0b, 0x08, 0x00, 0x01, 0x00, 0x00, 0x00
        /*0020*/ 	.byte	0x00, 0x00, 0x00, 0x00


//--------------------- .nv.info._Z13pinned_kernelPdS_i --------------------------
	.section	.nv.info._Z13pinned_kernelPdS_i,"",@"SHT_CUDA_INFO"
	.sectionflags	@""
	.align	4


	//----- nvinfo : EIATTR_CUDA_API_VERSION
	.align		4
        /*0000*/ 	.byte	0x04, 0x37
        /*0002*/ 	.short	(.L_7 - .L_6)
.L_6:
        /*0004*/ 	.word	0x00000082


	//----- nvinfo : EIATTR_KPARAM_INFO
	.align		4
.L_7:
        /*0008*/ 	.byte	0x04, 0x17
        /*000a*/ 	.short	(.L_9 - .L_8)
.L_8:
        /*000c*/ 	.word	0x00000000
        /*0010*/ 	.short	0x0002
        /*0012*/ 	.short	0x0010
        /*0014*/ 	.byte	0x00, 0xf0, 0x11, 0x00


	//----- nvinfo : EIATTR_KPARAM_INFO
	.align		4
.L_9:
        /*0018*/ 	.byte	0x04, 0x17
        /*001a*/ 	.short	(.L_11 - .L_10)
.L_10:
        /*001c*/ 	.word	0x00000000
        /*0020*/ 	.short	0x0001
        /*0022*/ 	.short	0x0008
        /*0024*/ 	.byte	0x00, 0xf5, 0x21, 0x00


	//----- nvinfo : EIATTR_KPARAM_INFO
	.align		4
.L_11:
        /*0028*/ 	.byte	0x04, 0x17
        /*002a*/ 	.short	(.L_13 - .L_12)
.L_12:
        /*002c*/ 	.word	0x00000000
        /*0030*/ 	.short	0x0000
        /*0032*/ 	.short	0x0000
        /*0034*/ 	.byte	0x00, 0xf5, 0x21, 0x00


	//----- nvinfo : EIATTR_SPARSE_MMA_MASK
	.align		4
.L_13:
        /*0038*/ 	.byte	0x03, 0x50
        /*003a*/ 	.short	0x0000


	//----- nvinfo : EIATTR_MAXREG_COUNT
	.align		4
        /*003c*/ 	.byte	0x03, 0x1b
        /*003e*/ 	.short	0x00ff


	//----- nvinfo : EIATTR_NUM_BARRIERS
	.align		4
        /*0040*/ 	.byte	0x02, 0x4c
        /*0042*/ 	.byte	0x01
	.zero		1


	//----- nvinfo : EIATTR_MERCURY_ISA_VERSION
	.align		4
        /*0044*/ 	.byte	0x03, 0x5f
        /*0046*/ 	.short	0x0101


	//----- nvinfo : EIATTR_VRC_CTA_INIT_COUNT
	.align		4
        /*0048*/ 	.byte	0x02, 0x4a
	.zero		1
	.zero		1


	//----- nvinfo : EIATTR_EXIT_INSTR_OFFSETS
	.align		4
        /*004c*/ 	.byte	0x04, 0x1c
        /*004e*/ 	.short	(.L_15 - .L_14)


	//   ....[0]....
.L_14:
        /*0050*/ 	.word	0x000005e0


	//   ....[1]....
        /*0054*/ 	.word	0x00000710


	//----- nvinfo : EIATTR_CBANK_PARAM_SIZE
	.align		4
.L_15:
        /*0058*/ 	.byte	0x03, 0x19
        /*005a*/ 	.short	0x0014


	//----- nvinfo : EIATTR_PARAM_CBANK
	.align		4
        /*005c*/ 	.byte	0x04, 0x0a
        /*005e*/ 	.short	(.L_17 - .L_16)
	.align		4
.L_16:
        /*0060*/ 	.word	index@(.nv.constant0._Z13pinned_kernelPdS_i)
        /*0064*/ 	.short	0x0380
        /*0066*/ 	.short	0x0014


	//----- nvinfo : EIATTR_SW_WAR
	.align		4
.L_17:
        /*0068*/ 	.byte	0x04, 0x36
        /*006a*/ 	.short	(.L_19 - .L_18)
.L_18:
        /*006c*/ 	.word	0x00000008
.L_19:


//--------------------- .nv.callgraph             --------------------------
	.section	.nv.callgraph,"",@"SHT_CUDA_CALLGRAPH"
	.align	4
	.sectionentsize	8
	.align		4
        /*0000*/ 	.word	0x00000000
	.align		4
        /*0004*/ 	.word	0xffffffff
	.align		4
        /*0008*/ 	.word	0x00000000
	.align		4
        /*000c*/ 	.word	0xfffffffe
	.align		4
        /*0010*/ 	.word	0x00000000
	.align		4
        /*0014*/ 	.word	0xfffffffd
	.align		4
        /*0018*/ 	.word	0x00000000
	.align		4
        /*001c*/ 	.word	0xfffffffc


//--------------------- .text._Z13pinned_kernelPdS_i --------------------------
	.section	.text._Z13pinned_kernelPdS_i,"ax",@progbits
	.align	128
        .global         _Z13pinned_kernelPdS_i
        .type           _Z13pinned_kernelPdS_i,@function
        .size           _Z13pinned_kernelPdS_i,(.L_x_1 - _Z13pinned_kernelPdS_i)
        .other          _Z13pinned_kernelPdS_i,@"STO_CUDA_ENTRY STV_DEFAULT"
_Z13pinned_kernelPdS_i:
.text._Z13pinned_kernelPdS_i:
[----:B------:R-:W-:Y:S01]  /*0000*/  LDC R1, c[0x0][0x37c] ;  /* 0x0000df00ff017b82 */ /* 0x000fe20000000800 */
[----:B------:R-:W0:Y:S07]  /*0010*/  S2R R9, SR_TID.Z ;  /* 0x0000000000097919 */ /* 0x000e2e0000002300 */
[----:B------:R-:W0:Y:S01]  /*0020*/  LDC R20, c[0x0][0x368] ;  /* 0x0000da00ff147b82 */ /* 0x000e220000000800 */
[----:B------:R-:W1:Y:S01]  /*0030*/  S2R R25, SR_TID.Y ;  /* 0x0000000000197919 */ /* 0x000e620000002200 */
[----:B------:R-:W2:Y:S06]  /*0040*/  S2R R15, SR_TID.X ;  /* 0x00000000000f7919 */ /* 0x000eac0000002100 */
[----:B------:R-:W1:Y:S08]  /*0050*/  LDC R4, c[0x0][0x364] ;  /* 0x0000d900ff047b82 */ /* 0x000e700000000800 */
[----:B------:R-:W0:Y:S08]  /*0060*/  S2UR UR4, SR_CTAID.Z ;  /* 0x00000000000479c3 */ /* 0x000e300000002700 */
[----:B------:R-:W1:Y:S08]  /*0070*/  S2UR UR5, SR_CTAID.Y ;  /* 0x00000000000579c3 */ /* 0x000e700000002600 */
[----:B------:R-:W2:Y:S08]  /*0080*/  S2UR UR6, SR_CTAID.X ;  /* 0x00000000000679c3 */ /* 0x000eb00000002500 */
[----:B------:R-:W2:Y:S01]  /*0090*/  LDC R8, c[0x0][0x360] ;  /* 0x0000d800ff087b82 */ /* 0x000ea20000000800 */
[----:B0-----:R-:W-:-:S07]  /*00a0*/  IMAD R0, R20, UR4, R9 ;  /* 0x0000000414007c24 */ /* 0x001fce000f8e0209 */
[----:B------:R-:W0:Y:S01]  /*00b0*/  LDC R11, c[0x0][0x390] ;  /* 0x0000e400ff0b7b82 */ /* 0x000e220000000800 */
[----:B-1----:R-:W-:Y:S01]  /*00c0*/  IMAD R24, R4, UR5, R25 ;  /* 0x0000000504187c24 */ /* 0x002fe2000f8e0219 */
[----:B------:R-:W1:Y:S01]  /*00d0*/  LDCU.64 UR4, c[0x0][0x358] ;  /* 0x00006b00ff0477ac */ /* 0x000e620008000a00 */
[----:B--2---:R-:W-:Y:S01]  /*00e0*/  IMAD R5, R8, UR6, R15 ;  /* 0x0000000608057c24 */ /* 0x004fe2000f8e020f */
[----:B------:R-:W2:Y:S02]  /*00f0*/  S2R R13, SR_CgaCtaId ;  /* 0x00000000000d7919 */ /* 0x000ea40000008800 */
[----:B------:R-:W-:Y:S01]  /*0100*/  ISETP.NE.AND P0, PT, R24, RZ, PT ;  /* 0x000000ff1800720c */ /* 0x000fe20003f05270 */
[----:B------:R-:W3:Y:S01]  /*0110*/  LDCU.64 UR6, c[0x0][0x380] ;  /* 0x00007000ff0677ac */ /* 0x000ee20008000a00 */
[C---:B------:R-:W-:Y:S01]  /*0120*/  VIMNMX3 R2, R5.reuse, R24, R0, !PT ;  /* 0x000000180502720f */ /* 0x040fe20007800100 */
[----:B0-----:R-:W-:-:S03]  /*0130*/  IMAD R12, R5, R11, RZ ;  /* 0x0000000b050c7224 */ /* 0x001fc600078e02ff */
[----:B------:R-:W-:Y:S01]  /*0140*/  ISETP.GE.AND P4, PT, R2, R11, PT ;  /* 0x0000000b0200720c */ /* 0x000fe20003f86270 */
[----:B------:R-:W-:-:S04]  /*0150*/  IMAD.IADD R2, R24, 0x1, R12 ;  /* 0x0000000118027824 */ /* 0x000fc800078e020c */
[----:B------:R-:W-:-:S08]  /*0160*/  IMAD R3, R2, R11, RZ ;  /* 0x0000000b02037224 */ /* 0x000fd000078e02ff */
[----:B------:R-:W0:Y:S01]  /*0170*/  @!P4 LDC.64 R6, c[0x0][0x380] ;  /* 0x0000e000ff06cb82 */ /* 0x000e220000000a00 */
[----:B------:R-:W-:-:S04]  /*0180*/  @!P4 IMAD.IADD R23, R0, 0x1, R3 ;  /* 0x000000010017c824 */ /* 0x000fc800078e0203 */
[----:B0-----:R-:W-:-:S06]  /*0190*/  @!P4 IMAD.WIDE R22, R23, 0x8, R6 ;  /* 0x000000081716c825 */ /* 0x001fcc00078e0206 */
[----:B-1----:R-:W4:Y:S01]  /*01a0*/  @!P4 LDG.E.64 R22, desc[UR4][R22.64] ;  /* 0x000000041616c981 */ /* 0x002f22000c1e1b00 */
[----:B------:R-:W-:Y:S01]  /*01b0*/  IADD3 R7, PT, PT, R11, -0x1, RZ ;  /* 0xffffffff0b077810 */ /* 0x000fe20007ffe0ff */
[----:B------:R-:W-:Y:S01]  /*01c0*/  VIADD R2, R4, 0xffffffff ;  /* 0xffffffff04027836 */ /* 0x000fe20000000000 */
[C---:B------:R-:W-:Y:S01]  /*01d0*/  ISETP.NE.OR P0, PT, R25.reuse, RZ, !P0 ;  /* 0x000000ff1900720c */ /* 0x040fe20004705670 */
[----:B------:R-:W-:Y:S01]  /*01e0*/  VIADD R20, R20, 0xffffffff ;  /* 0xffffffff14147836 */ /* 0x000fe20000000000 */
[----:B------:R-:W-:Y:S02]  /*01f0*/  ISETP.GE.AND P3, PT, R24, R7, PT ;  /* 0x000000071800720c */ /* 0x000fe40003f66270 */
[----:B------:R-:W-:Y:S02]  /*0200*/  MOV R6, 0x400 ;  /* 0x0000040000067802 */ /* 0x000fe40000000f00 */
[----:B------:R-:W-:Y:S02]  /*0210*/  ISETP.NE.OR P3, PT, R25, R2, P3 ;  /* 0x000000021900720c */ /* 0x000fe40001f65670 */
[----:B------:R-:W-:-:S02]  /*0220*/  IADD3 R2, PT, PT, R8, -0x1, RZ ;  /* 0xffffffff08027810 */ /* 0x000fc40007ffe0ff */
[C---:B------:R-:W-:Y:S02]  /*0230*/  ISETP.GE.AND P2, PT, R5.reuse, R7, PT ;  /* 0x000000070500720c */ /* 0x040fe40003f46270 */
[----:B------:R-:W-:Y:S02]  /*0240*/  ISETP.GE.AND P1, PT, R5, 0x1, PT ;  /* 0x000000010500780c */ /* 0x000fe40003f26270 */
[----:B--2---:R-:W-:Y:S01]  /*0250*/  LEA R6, R13, R6, 0x18 ;  /* 0x000000060d067211 */ /* 0x004fe200078ec0ff */
[--C-:B------:R-:W-:Y:S01]  /*0260*/  @!P0 IMAD R13, R24, R11, -R11.reuse ;  /* 0x0000000b180d8224 */ /* 0x100fe200078e0a0b */
[C---:B------:R-:W-:Y:S02]  /*0270*/  ISETP.NE.OR P6, PT, R15.reuse, R2, P2 ;  /* 0x000000020f00720c */ /* 0x040fe400017c5670 */
[C---:B------:R-:W-:Y:S01]  /*0280*/  ISETP.NE.OR P1, PT, R15.reuse, RZ, !P1 ;  /* 0x000000ff0f00720c */ /* 0x040fe20004f25670 */
[----:B------:R-:W-:Y:S01]  /*0290*/  IMAD R8, R15, 0x320, R6 ;  /* 0x000003200f087824 */ /* 0x000fe200078e0206 */
[----:B------:R-:W-:Y:S01]  /*02a0*/  @!P0 IADD3 R27, PT, PT, R0, R13, RZ ;  /* 0x0000000d001b8210 */ /* 0x000fe20007ffe0ff */
[----:B------:R-:W-:Y:S01]  /*02b0*/  @!P3 IMAD R15, R24, R11, R11 ;  /* 0x0000000b180fb224 */ /* 0x000fe200078e020b */
[----:B------:R-:W-:Y:S01]  /*02c0*/  IADD3 R21, P5, PT, R0, R3, RZ ;  /* 0x0000000300157210 */ /* 0x000fe20007fbe0ff */
[----:B------:R-:W-:-:S02]  /*02d0*/  VIADD R4, R8, 0x320 ;  /* 0x0000032008047836 */ /* 0x000fc40000000000 */
[----:B------:R-:W-:Y:S01]  /*02e0*/  @!P3 IMAD.IADD R15, R0, 0x1, R15 ;  /* 0x00000001000fb824 */ /* 0x000fe200078e020f */
[----:B------:R-:W-:Y:S01]  /*02f0*/  LEA.HI.X.SX32 R26, R3, RZ, 0x1, P5 ;  /* 0x000000ff031a7211 */ /* 0x000fe200028f0eff */
[----:B------:R-:W-:Y:S02]  /*0300*/  IMAD R4, R25, 0x50, R4 ;  /* 0x0000005019047824 */ /* 0x000fe400078e0204 */
[-C--:B------:R-:W-:Y:S01]  /*0310*/  @!P6 IADD3 R14, PT, PT, R12, R11.reuse, RZ ;  /* 0x0000000b0c0ee210 */ /* 0x080fe20007ffe0ff */
[-CC-:B------:R-:W-:Y:S01]  /*0320*/  @!P6 IMAD R29, R24, R11.reuse, R0.reuse ;  /* 0x0000000b181de224 */ /* 0x180fe200078e0200 */
[----:B------:R-:W0:Y:S01]  /*0330*/  @!P1 LDC.64 R18, c[0x0][0x380] ;  /* 0x0000e000ff129b82 */ /* 0x000e220000000a00 */
[----:B------:R-:W-:Y:S01]  /*0340*/  @!P1 IMAD.IADD R10, R12, 0x1, -R11 ;  /* 0x000000010c0a9824 */ /* 0x000fe200078e0a0b */
[----:B------:R-:W-:Y:S01]  /*0350*/  LEA R2, R9, R4, 0x3 ;  /* 0x0000000409027211 */ /* 0x000fe200078e18ff */
[-C--:B------:R-:W-:Y:S02]  /*0360*/  @!P1 IMAD R13, R24, R11.reuse, R0 ;  /* 0x0000000b180d9224 */ /* 0x080fe400078e0200 */
[----:B------:R-:W-:-:S02]  /*0370*/  @!P6 IMAD R29, R14, R11, R29 ;  /* 0x0000000b0e1de224 */ /* 0x000fc400078e021d */
[-C--:B------:R-:W-:Y:S01]  /*0380*/  @!P1 IMAD R10, R10, R11.reuse, R13 ;  /* 0x0000000b0a0a9224 */ /* 0x080fe200078e020d */
[----:B------:R-:W1:Y:S01]  /*0390*/  @!P6 LDC.64 R16, c[0x0][0x380] ;  /* 0x0000e000ff10eb82 */ /* 0x000e620000000a00 */
[CC--:B------:R-:W-:Y:S02]  /*03a0*/  @!P0 IMAD R27, R12.reuse, R11.reuse, R27 ;  /* 0x0000000b0c1b8224 */ /* 0x0c0fe400078e021b */
[----:B------:R-:W-:-:S05]  /*03b0*/  @!P3 IMAD R11, R12, R11, R15 ;  /* 0x0000000b0c0bb224 */ /* 0x000fca00078e020f */
[----:B------:R-:W2:Y:S08]  /*03c0*/  @!P0 LDC.64 R14, c[0x0][0x380] ;  /* 0x0000e000ff0e8b82 */ /* 0x000eb00000000a00 */
[----:B------:R-:W5:Y:S01]  /*03d0*/  @!P3 LDC.64 R12, c[0x0][0x380] ;  /* 0x0000e000ff0cbb82 */ /* 0x000f620000000a00 */
[----:B0-----:R-:W-:-:S06]  /*03e0*/  @!P1 IMAD.WIDE R18, R10, 0x8, R18 ;  /* 0x000000080a129825 */ /* 0x001fcc00078e0212 */
[----:B------:R-:W3:Y:S01]  /*03f0*/  @!P1 LDG.E.64 R18, desc[UR4][R18.64] ;  /* 0x0000000412129981 */ /* 0x000ee2000c1e1b00 */
[----:B-1----:R-:W-:-:S06]  /*0400*/  @!P6 IMAD.WIDE R16, R29, 0x8, R16 ;  /* 0x000000081d10e825 */ /* 0x002fcc00078e0210 */
[----:B------:R-:W3:Y:S01]  /*0410*/  @!P6 LDG.E.64 R16, desc[UR4][R16.64] ;  /* 0x000000041010e981 */ /* 0x000ee2000c1e1b00 */
[----:B--2---:R-:W-:-:S06]  /*0420*/  @!P0 IMAD.WIDE R14, R27, 0x8, R14 ;  /* 0x000000081b0e8825 */ /* 0x004fcc00078e020e */
[----:B------:R-:W2:Y:S01]  /*0430*/  @!P0 LDG.E.64 R14, desc[UR4][R14.64] ;  /* 0x000000040e0e8981 */ /* 0x000ea2000c1e1b00 */
[----:B-----5:R-:W-:-:S06]  /*0440*/  @!P3 IMAD.WIDE R12, R11, 0x8, R12 ;  /* 0x000000080b0cb825 */ /* 0x020fcc00078e020c */
[----:B------:R-:W5:Y:S04]  /*0450*/  @!P3 LDG.E.64 R12, desc[UR4][R12.64] ;  /* 0x000000040c0cb981 */ /* 0x000f68000c1e1b00 */
[----:B----4-:R0:W-:Y:S01]  /*0460*/  @!P4 STS.64 [R2+0x58], R22 ;  /* 0x000058160200c388 */ /* 0x0101e20000000a00 */
[----:B------:R-:W-:-:S04]  /*0470*/  ISETP.GE.AND P4, PT, R0, R7, PT ;  /* 0x000000070000720c */ /* 0x000fc80003f86270 */
[----:B------:R-:W-:Y:S02]  /*0480*/  ISETP.NE.OR P4, PT, R9, R20, P4 ;  /* 0x000000140900720c */ /* 0x000fe40002785670 */
[----:B---3--:R-:W-:-:S04]  /*0490*/  LEA R20, P5, R21, UR6, 0x3 ;  /* 0x0000000615147c11 */ /* 0x008fc8000f8a18ff */
[----:B------:R-:W-:Y:S02]  /*04a0*/  LEA.HI.X R21, R21, UR7, R26, 0x3, P5 ;  /* 0x0000000715157c11 */ /* 0x000fe4000a8f1c1a */
[----:B------:R-:W-:-:S04]  /*04b0*/  ISETP.NE.AND P5, PT, R0, RZ, PT ;  /* 0x000000ff0000720c */ /* 0x000fc80003fa5270 */
[----:B------:R-:W-:Y:S01]  /*04c0*/  ISETP.NE.OR P5, PT, R9, RZ, !P5 ;  /* 0x000000ff0900720c */ /* 0x000fe20006fa5670 */
[----:B0-----:R-:W3:-:S12]  /*04d0*/  @!P4 LDG.E.64 R22, desc[UR4][R20.64+0x8] ;  /* 0x000008041416c981 */ /* 0x001ed8000c1e1b00 */
[----:B------:R-:W4:Y:S01]  /*04e0*/  @!P5 LDG.E.64 R10, desc[UR4][R20.64+-0x8] ;  /* 0xfffff804140ad981 */ /* 0x000f22000c1e1b00 */
[----:B------:R-:W-:Y:S01]  /*04f0*/  IMAD R6, R25, 0x50, R6 ;  /* 0x0000005019067824 */ /* 0x000fe200078e0206 */
[----:B------:R-:W-:-:S04]  /*0500*/  ISETP.LT.OR P2, PT, R5, 0x1, P2 ;  /* 0x000000010500780c */ /* 0x000fc80001741670 */
[C---:B------:R-:W-:Y:S01]  /*0510*/  LEA R5, R9.reuse, R6, 0x3 ;  /* 0x0000000609057211 */ /* 0x040fe200078e18ff */
[----:B------:R-:W-:Y:S01]  /*0520*/  IMAD R9, R9, 0x8, R8 ;  /* 0x0000000809097824 */ /* 0x000fe200078e0208 */
[----:B------:R-:W-:-:S04]  /*0530*/  ISETP.EQ.OR P2, PT, R24, RZ, P2 ;  /* 0x000000ff1800720c */ /* 0x000fc80001742670 */
[----:B------:R-:W-:-:S04]  /*0540*/  ISETP.GE.OR P2, PT, R24, R7, P2 ;  /* 0x000000071800720c */ /* 0x000fc80001746670 */
[----:B------:R-:W-:-:S04]  /*0550*/  ISETP.EQ.OR P2, PT, R0, RZ, P2 ;  /* 0x000000ff0000720c */ /* 0x000fc80001742670 */
[----:B------:R-:W-:Y:S01]  /*0560*/  ISETP.GE.OR P2, PT, R0, R7, P2 ;  /* 0x000000070000720c */ /* 0x000fe20001746670 */
[----:B------:R0:W-:Y:S04]  /*0570*/  @!P1 STS.64 [R5+0x58], R18 ;  /* 0x0000581205009388 */ /* 0x0001e80000000a00 */
[----:B------:R0:W-:Y:S04]  /*0580*/  @!P6 STS.64 [R5+0x1c78], R16 ;  /* 0x001c78100500e388 */ /* 0x0001e80000000a00 */
[----:B--2---:R0:W-:Y:S04]  /*0590*/  @!P0 STS.64 [R9+0x328], R14 ;  /* 0x0003280e09008388 */ /* 0x0041e80000000a00 */
[----:B-----5:R0:W-:Y:S04]  /*05a0*/  @!P3 STS.64 [R9+0x5f8], R12 ;  /* 0x0005f80c0900b388 */ /* 0x0201e80000000a00 */
[----:B---3--:R0:W-:Y:S04]  /*05b0*/  @!P4 STS.64 [R4+0x98], R22 ;  /* 0x000098160400c388 */ /* 0x0081e80000000a00 */
[----:B----4-:R0:W-:Y:S01]  /*05c0*/  @!P5 STS.64 [R4+0x50], R10 ;  /* 0x0000500a0400d388 */ /* 0x0101e20000000a00 */
[----:B------:R-:W-:Y:S06]  /*05d0*/  BAR.SYNC.DEFER_BLOCKING 0x0 ;  /* 0x0000000000007b1d */ /* 0x000fec0000010000 */
[----:B------:R-:W-:Y:S05]  /*05e0*/  @P2 EXIT ;  /* 0x000000000000294d */ /* 0x000fea0003800000 */
[----:B0-----:R-:W-:Y:S01]  /*05f0*/  LDS.64 R4, [R2+-0x2c8] ;  /* 0xfffd380002047984 */ /* 0x001fe20000000a00 */
[----:B------:R-:W-:Y:S01]  /*0600*/  IADD3 R3, PT, PT, R0, R3, RZ ;  /* 0x0000000300037210 */ /* 0x000fe20007ffe0ff */
[----:B------:R-:W-:Y:S01]  /*0610*/  UMOV UR6, 0x9999999a ;  /* 0x9999999a00067882 */ /* 0x000fe20000000000 */
[----:B------:R-:W-:Y:S01]  /*0620*/  UMOV UR7, 0x3fe99999 ;  /* 0x3fe9999900077882 */ /* 0x000fe20000000000 */
[----:B------:R-:W0:Y:S04]  /*0630*/  LDS.64 R6, [R2+0x378] ;  /* 0x0003780002067984 */ /* 0x000e280000000a00 */
[----:B------:R-:W1:Y:S04]  /*0640*/  LDS.64 R8, [R2+0x8] ;  /* 0x0000080002087984 */ /* 0x000e680000000a00 */
[----:B------:R-:W2:Y:S04]  /*0650*/  LDS.64 R10, [R2+0xa8] ;  /* 0x0000a800020a7984 */ /* 0x000ea80000000a00 */
[----:B------:R-:W3:Y:S04]  /*0660*/  LDS.64 R12, [R2+0x50] ;  /* 0x00005000020c7984 */ /* 0x000ee80000000a00 */
[----:B------:R-:W4:Y:S01]  /*0670*/  LDS.64 R14, [R2+0x60] ;  /* 0x00006000020e7984 */ /* 0x000f220000000a00 */
[----:B0-----:R-:W-:Y:S01]  /*0680*/  DADD R4, R4, R6 ;  /* 0x0000000004047229 */ /* 0x001fe20000000006 */
[----:B------:R-:W0:Y:S07]  /*0690*/  LDC.64 R6, c[0x0][0x388] ;  /* 0x0000e200ff067b82 */ /* 0x000e2e0000000a00 */
[----:B-1----:R-:W-:-:S08]  /*06a0*/  DADD R4, R4, R8 ;  /* 0x0000000004047229 */ /* 0x002fd00000000008 */
[----:B--2---:R-:W-:-:S08]  /*06b0*/  DADD R4, R4, R10 ;  /* 0x0000000004047229 */ /* 0x004fd0000000000a */
[----:B---3--:R-:W-:Y:S01]  /*06c0*/  DADD R4, R4, R12 ;  /* 0x0000000004047229 */ /* 0x008fe2000000000c */
[----:B0-----:R-:W-:-:S07]  /*06d0*/  IMAD.WIDE R6, R3, 0x8, R6 ;  /* 0x0000000803067825 */ /* 0x001fce00078e0206 */
[----:B----4-:R-:W-:-:S08]  /*06e0*/  DADD R4, R4, R14 ;  /* 0x0000000004047229 */ /* 0x010fd0000000000e */
[----:B------:R-:W-:-:S07]  /*06f0*/  DMUL R4, R4, UR6 ;  /* 0x0000000604047c28 */ /* 0x000fce0008000000 */
[----:B------:R-:W-:Y:S01]  /*0700*/  STG.E.64 desc[UR4][R6.64], R4 ;  /* 0x0000000406007986 */ /* 0x000fe2000c101b04 */
[----:B------:R-:W-:Y:S05]  /*0710*/  EXIT ;  /* 0x000000000000794d */ /* 0x000fea0003800000 */
.L_x_0:
[----:B------:R-:W-:-:S00]  /*0720*/  BRA `(.L_x_0) ;  /* 0xfffffffc00fc7947 */ /* 0x000fc0000383ffff */
[----:B------:R-:W-:-:S00]  /*0730*/  NOP ;  /* 0x0000000000007918 */ /* 0x000fc00000000000 */
        /* <DEDUP_REMOVED lines=12> */
.L_x_1:


//--------------------- .nv.shared._Z13pinned_kernelPdS_i --------------------------
	.section	.nv.shared._Z13pinned_kernelPdS_i,"aw",@nobits
	.sectionflags	@""
	.align	8
.nv.shared._Z13pinned_kernelPdS_i:
	.zero		9024


//--------------------- .nv.shared.reserved.0     --------------------------
	.section	.nv.shared.reserved.0,"aw",@nobits
	.weak		__nv_reservedSMEM_offset_0_alias
	.size		__nv_reservedSMEM_offset_0_alias, 0, 64
	.other		__nv_reservedSMEM_offset_0_alias,@"STO_CUDA_RESERVED_SHARED STV_DEFAULT"
__nv_reservedSMEM_offset_0_alias:
	.zero		0
	.zero		64


//--------------------- .nv.constant0._Z13pinned_kernelPdS_i --------------------------
	.section	.nv.constant0._Z13pinned_kernelPdS_i,"a",@progbits
	.sectionflags	@""
	.align	4
.nv.constant0._Z13pinned_kernelPdS_i:
	.zero		916


//--------------------- SYMBOLS --------------------------

	.type		.nv.reservedSmem.offset0,@object
	.size		.nv.reservedSmem.offset0,0x4
	.type		.nv.reservedSmem.cap,@object
	.size		.nv.reservedSmem.cap,0x4
